	.headerflags	@"EF_CUDA_TEXMODE_UNIFIED EF_CUDA_64BIT_ADDRESS EF_CUDA_ACCELERATORS EF_CUDA_SM90 EF_CUDA_VIRTUAL_SM(EF_CUDA_SM90)"
	.elftype	@"ET_EXEC"


//--------------------- .nv.info                  --------------------------
	.section	.nv.info,"",@"SHT_CUDA_INFO"
	.align	4


	//----- nvinfo : EIATTR_REGCOUNT
	.align		4
        /*0000*/ 	.byte	0x04, 0x2f
        /*0002*/ 	.short	(.L_2 - .L_1)
	.align		4
.L_1:
        /*0004*/ 	.word	index@(triton_per_fused_sum_0)
        /*0008*/ 	.word	0x00000016


	//----- nvinfo : EIATTR_MIN_STACK_SIZE
	.align		4
.L_2:
        /*000c*/ 	.byte	0x04, 0x12
        /*000e*/ 	.short	(.L_4 - .L_3)
	.align		4
.L_3:
        /*0010*/ 	.word	index@(triton_per_fused_sum_0)
        /*0014*/ 	.word	0x00000000


	//----- nvinfo : EIATTR_FRAME_SIZE
	.align		4
.L_4:
        /*0018*/ 	.byte	0x04, 0x11
        /*001a*/ 	.short	(.L_6 - .L_5)
	.align		4
.L_5:
        /*001c*/ 	.word	index@(triton_per_fused_sum_0)
        /*0020*/ 	.word	0x00000000


	//----- nvinfo : EIATTR_MIN_STACK_SIZE
	.align		4
.L_6:
        /*0024*/ 	.byte	0x04, 0x12
        /*0026*/ 	.short	(.L_8 - .L_7)
	.align		4
.L_7:
        /*0028*/ 	.word	index@(triton_per_fused_sum_0)
        /*002c*/ 	.word	0x00000000
.L_8:


//--------------------- .nv.info.triton_per_fused_sum_0 --------------------------
	.section	.nv.info.triton_per_fused_sum_0,"",@"SHT_CUDA_INFO"
	.sectionflags	@""
	.align	4


	//----- nvinfo : EIATTR_CUDA_API_VERSION
	.align		4
        /*0000*/ 	.byte	0x04, 0x37
        /*0002*/ 	.short	(.L_10 - .L_9)
.L_9:
        /*0004*/ 	.word	0x0000007c


	//----- nvinfo : EIATTR_KPARAM_INFO
	.align		4
.L_10:
        /*0008*/ 	.byte	0x04, 0x17
        /*000a*/ 	.short	(.L_12 - .L_11)
.L_11:
        /*000c*/ 	.word	0x00000000
        /*0010*/ 	.short	0x0002
        /*0012*/ 	.short	0x0010
        /*0014*/ 	.byte	0x00, 0xf0, 0x11, 0x00


	//----- nvinfo : EIATTR_KPARAM_INFO
	.align		4
.L_12:
        /*0018*/ 	.byte	0x04, 0x17
        /*001a*/ 	.short	(.L_14 - .L_13)
.L_13:
        /*001c*/ 	.word	0x00000000
        /*0020*/ 	.short	0x0001
        /*0022*/ 	.short	0x0008
        /*0024*/ 	.byte	0x00, 0xf4, 0x21, 0x00


	//----- nvinfo : EIATTR_KPARAM_INFO
	.align		4
.L_14:
        /*0028*/ 	.byte	0x04, 0x17
        /*002a*/ 	.short	(.L_16 - .L_15)
.L_15:
        /*002c*/ 	.word	0x00000000
        /*0030*/ 	.short	0x0000
        /*0032*/ 	.short	0x0000
        /*0034*/ 	.byte	0x00, 0xf4, 0x21, 0x00


	//----- nvinfo : EIATTR_SPARSE_MMA_MASK
	.align		4
.L_16:
        /*0038*/ 	.byte	0x03, 0x50
        /*003a*/ 	.short	0x0000


	//----- nvinfo : EIATTR_MAXREG_COUNT
	.align		4
        /*003c*/ 	.byte	0x03, 0x1b
        /*003e*/ 	.short	0x00ff


	//----- nvinfo : EIATTR_COOP_GROUP_MASK_REGIDS
	.align		4
        /*0040*/ 	.byte	0x04, 0x29
        /*0042*/ 	.short	(.L_18 - .L_17)


	//   ....[0]....
.L_17:
        /*0044*/ 	.word	0xffffffff


	//   ....[1]....
        /*0048*/ 	.word	0xffffffff


	//   ....[2]....
        /*004c*/ 	.word	0xffffffff


	//   ....[3]....
        /*0050*/ 	.word	0xffffffff


	//   ....[4]....
        /*0054*/ 	.word	0xffffffff


	//   ....[5]....
        /*0058*/ 	.word	0xffffffff


	//----- nvinfo : EIATTR_COOP_GROUP_INSTR_OFFSETS
	.align		4
.L_18:
        /*005c*/ 	.byte	0x04, 0x28
        /*005e*/ 	.short	(.L_20 - .L_19)


	//   ....[0]....
.L_19:
        /*0060*/ 	.word	0x00000ae0


	//   ....[1]....
        /*0064*/ 	.word	0x00000b00


	//   ....[2]....
        /*0068*/ 	.word	0x00000b30


	//   ....[3]....
        /*006c*/ 	.word	0x00000b70


	//   ....[4]....
        /*0070*/ 	.word	0x00000ba0


	//   ....[5]....
        /*0074*/ 	.word	0x00000c20


	//----- nvinfo : EIATTR_EXIT_INSTR_OFFSETS
	.align		4
.L_20:
        /*0078*/ 	.byte	0x04, 0x1c
        /*007a*/ 	.short	(.L_22 - .L_21)


	//   ....[0]....
.L_21:
        /*007c*/ 	.word	0x00000c60


	//   ....[1]....
        /*0080*/ 	.word	0x00000ca0


	//----- nvinfo : EIATTR_REQNTID
	.align		4
.L_22:
        /*0084*/ 	.byte	0x04, 0x10
        /*0086*/ 	.short	(.L_24 - .L_23)
.L_23:
        /*0088*/ 	.word	0x00000040
        /*008c*/ 	.word	0x00000001
        /*0090*/ 	.word	0x00000001


	//----- nvinfo : EIATTR_CBANK_PARAM_SIZE
	.align		4
.L_24:
        /*0094*/ 	.byte	0x03, 0x19
        /*0096*/ 	.short	0x0014


	//----- nvinfo : EIATTR_PARAM_CBANK
	.align		4
        /*0098*/ 	.byte	0x04, 0x0a
        /*009a*/ 	.short	(.L_26 - .L_25)
	.align		4
.L_25:
        /*009c*/ 	.word	index@(.nv.constant0.triton_per_fused_sum_0)
        /*00a0*/ 	.short	0x0210
        /*00a2*/ 	.short	0x0014


	//----- nvinfo : EIATTR_SW_WAR
	.align		4
.L_26:
        /*00a4*/ 	.byte	0x04, 0x36
        /*00a6*/ 	.short	(.L_28 - .L_27)
.L_27:
        /*00a8*/ 	.word	0x00000008
.L_28:


//--------------------- .nv.callgraph             --------------------------
	.section	.nv.callgraph,"",@"SHT_CUDA_CALLGRAPH"
	.align	4
	.sectionentsize	8
	.align		4
        /*0000*/ 	.word	0x00000000
	.align		4
        /*0004*/ 	.word	0xffffffff
	.align		4
        /*0008*/ 	.word	0x00000000
	.align		4
        /*000c*/ 	.word	0xfffffffe
	.align		4
        /*0010*/ 	.word	0x00000000
	.align		4
        /*0014*/ 	.word	0xfffffffd
	.align		4
        /*0018*/ 	.word	0x00000000
	.align		4
        /*001c*/ 	.word	0xfffffffc


//--------------------- .nv.constant4             --------------------------
	.section	.nv.constant4,"a",@progbits
	.align	8
	.align		8
.nv.constant4:
        /*0000*/ 	.dword	_$_str


//--------------------- .text.triton_per_fused_sum_0 --------------------------
	.section	.text.triton_per_fused_sum_0,"ax",@progbits
	.sectionflags	@"SHF_BARRIERS=1"
	.align	128
        .global         triton_per_fused_sum_0
        .type           triton_per_fused_sum_0,@function
        .size           triton_per_fused_sum_0,(.L_x_1 - triton_per_fused_sum_0)
        .other          triton_per_fused_sum_0,@"STO_CUDA_ENTRY STV_DEFAULT"
triton_per_fused_sum_0:
.text.triton_per_fused_sum_0:
[----:B------:R-:W0:Y:S02]  /*0000*/  LDC R1, c[0x0][0x28] ;  /* 0x00000a00ff017b82 */ /* 0x000e240000000800 */
[----:B------:R-:W1:Y:S01]  /*0010*/  S2R R14, SR_TID.X ;  /* 0x00000000000e7919 */ /* 0x000e620000002100 */
[----:B------:R-:W-:Y:S01]  /*0020*/  ULDC.64 UR6, c[0x0][0x208] ;  /* 0x0000820000067ab9 */ /* 0x000fe20000000a00 */
[----:B-1----:R-:W-:-:S04]  /*0030*/  SHF.L.U32 R4, R14, 0x2, RZ ;  /* 0x000000020e047819 */ /* 0x002fc800000006ff */
[----:B------:R-:W-:-:S05]  /*0040*/  LOP3.LUT R2, R4, 0xfc, RZ, 0xc0, !PT ;  /* 0x000000fc04027812 */ /* 0x000fca00078ec0ff */
[----:B------:R-:W-:-:S05]  /*0050*/  IMAD R2, R2, 0xab, RZ ;  /* 0x000000ab02027824 */ /* 0x000fca00078e02ff */
[----:B------:R-:W-:-:S04]  /*0060*/  LOP3.LUT R2, R2, 0xffff, RZ, 0xc0, !PT ;  /* 0x0000ffff02027812 */ /* 0x000fc800078ec0ff */
[----:B------:R-:W-:Y:S02]  /*0070*/  SHF.R.U32.HI R5, RZ, 0xd, R2 ;  /* 0x0000000dff057819 */ /* 0x000fe40000011602 */
[----:B------:R-:W1:Y:S02]  /*0080*/  LDC.64 R2, c[0x0][0x210] ;  /* 0x00008400ff027b82 */ /* 0x000e640000000a00 */
[C---:B------:R-:W-:Y:S02]  /*0090*/  PRMT R6, R5.reuse, 0x9910, RZ ;  /* 0x0000991005067816 */ /* 0x040fe400000000ff */
[----:B------:R-:W-:-:S03]  /*00a0*/  LOP3.LUT R5, R5, 0xffff, RZ, 0xc0, !PT ;  /* 0x0000ffff05057812 */ /* 0x000fc600078ec0ff */
[----:B------:R-:W-:-:S05]  /*00b0*/  IMAD R6, R6, 0x30, RZ ;  /* 0x0000003006067824 */ /* 0x000fca00078e02ff */
[----:B------:R-:W-:-:S04]  /*00c0*/  IADD3 R6, RZ, -R6, RZ ;  /* 0x80000006ff067210 */ /* 0x000fc80007ffe0ff */
[----:B------:R-:W-:Y:S02]  /*00d0*/  PRMT R7, R6, 0x7710, RZ ;  /* 0x0000771006077816 */ /* 0x000fe400000000ff */
[----:B------:R-:W-:Y:S02]  /*00e0*/  LOP3.LUT R6, R14, 0x30, RZ, 0xc0, !PT ;  /* 0x000000300e067812 */ /* 0x000fe400078ec0ff */
[----:B------:R-:W-:Y:S02]  /*00f0*/  IADD3 R4, R4, R7, RZ ;  /* 0x0000000704047210 */ /* 0x000fe40007ffe0ff */
[----:B------:R-:W-:Y:S02]  /*0100*/  ISETP.NE.AND P0, PT, R6, 0x30, PT ;  /* 0x000000300600780c */ /* 0x000fe40003f05270 */
[----:B------:R-:W-:Y:S01]  /*0110*/  CS2R R6, SRZ ;  /* 0x0000000000067805 */ /* 0x000fe2000001ff00 */
[----:B-1----:R-:W-:Y:S01]  /*0120*/  IMAD.WIDE.U32 R2, R5, 0x100, R2 ;  /* 0x0000010005027825 */ /* 0x002fe200078e0002 */
[----:B------:R-:W-:-:S05]  /*0130*/  LOP3.LUT R5, R4, 0xfc, RZ, 0xc0, !PT ;  /* 0x000000fc04057812 */ /* 0x000fca00078ec0ff */
[----:B------:R-:W-:Y:S01]  /*0140*/  IMAD.WIDE.U32 R2, R5, 0x4, R2 ;  /* 0x0000000405027825 */ /* 0x000fe200078e0002 */
[----:B------:R-:W-:-:S06]  /*0150*/  CS2R R4, SRZ ;  /* 0x0000000000047805 */ /* 0x000fcc000001ff00 */
[----:B------:R-:W2:Y:S01]  /*0160*/  @P0 LDG.E.128 R4, desc[UR6][R2.64+0x40] ;  /* 0x0000400602040981 */ /* 0x000ea2000c1e1d00 */
[----:B------:R-:W-:Y:S01]  /*0170*/  HFMA2.MMA R10, -RZ, RZ, 1.5625, 0 ;  /* 0x3e400000ff0a7435 */ /* 0x000fe200000001ff */
[----:B------:R-:W-:Y:S01]  /*0180*/  MOV R19, 0x3e055027 ;  /* 0x3e05502700137802 */ /* 0x000fe20000000f00 */
[----:B------:R-:W1:Y:S01]  /*0190*/  S2UR UR5, SR_CgaCtaId ;  /* 0x00000000000579c3 */ /* 0x000e620000008800 */
[----:B------:R-:W-:Y:S02]  /*01a0*/  UMOV UR4, 0x400 ;  /* 0x0000040000047882 */ /* 0x000fe40000000000 */
[----:B-1----:R-:W-:Y:S01]  /*01b0*/  UPRMT UR4, UR5, 0x654, UR4 ;  /* 0x0000065405047896 */ /* 0x002fe20008000004 */
[----:B--2---:R-:W-:Y:S02]  /*01c0*/  SEL R4, R4, RZ, P0 ;  /* 0x000000ff04047207 */ /* 0x004fe40000000000 */
[----:B------:R-:W-:Y:S02]  /*01d0*/  SEL R5, R5, RZ, P0 ;  /* 0x000000ff05057207 */ /* 0x000fe40000000000 */
[----:B------:R-:W-:Y:S01]  /*01e0*/  SEL R6, R6, RZ, P0 ;  /* 0x000000ff06067207 */ /* 0x000fe20000000000 */
[----:B------:R-:W-:Y:S01]  /*01f0*/  FADD R4, R4, 0.75000011920928955078 ;  /* 0x3f40000204047421 */ /* 0x000fe20000000000 */
[----:B------:R-:W-:Y:S01]  /*0200*/  SEL R7, R7, RZ, P0 ;  /* 0x000000ff07077207 */ /* 0x000fe20000000000 */
[----:B------:R-:W-:-:S02]  /*0210*/  FADD R5, R5, 0.75000011920928955078 ;  /* 0x3f40000205057421 */ /* 0x000fc40000000000 */
[----:B------:R-:W-:Y:S01]  /*0220*/  FADD R6, R6, 0.75000011920928955078 ;  /* 0x3f40000206067421 */ /* 0x000fe20000000000 */
[----:B------:R-:W-:Y:S01]  /*0230*/  FSETP.GT.AND P6, PT, |R4|, 8.50705917302346158658e+37, PT ;  /* 0x7e8000000400780b */ /* 0x000fe20003fc4200 */
[----:B------:R-:W-:Y:S01]  /*0240*/  FADD R7, R7, 0.75000011920928955078 ;  /* 0x3f40000207077421 */ /* 0x000fe20000000000 */
[C---:B------:R-:W-:Y:S02]  /*0250*/  FSETP.GT.AND P2, PT, |R5|.reuse, 8.50705917302346158658e+37, PT ;  /* 0x7e8000000500780b */ /* 0x040fe40003f44200 */
[----:B------:R-:W-:Y:S02]  /*0260*/  FSETP.GT.AND P4, PT, |R6|, 8.50705917302346158658e+37, PT ;  /* 0x7e8000000600780b */ /* 0x000fe40003f84200 */
[----:B------:R-:W-:Y:S02]  /*0270*/  FSETP.GEU.AND P3, PT, |R5|, 1.175494350822287508e-38, PT ;  /* 0x008000000500780b */ /* 0x000fe40003f6e200 */
[----:B------:R-:W-:Y:S02]  /*0280*/  FSETP.GEU.AND P1, PT, |R4|, 1.175494350822287508e-38, PT ;  /* 0x008000000400780b */ /* 0x000fe40003f2e200 */
[----:B------:R-:W-:-:S02]  /*0290*/  FSETP.GEU.AND P5, PT, |R6|, 1.175494350822287508e-38, PT ;  /* 0x008000000600780b */ /* 0x000fc40003fae200 */
[----:B------:R-:W-:Y:S01]  /*02a0*/  FSEL R3, R10, 0.75, P6 ;  /* 0x3f4000000a037808 */ /* 0x000fe20003000000 */
[----:B------:R-:W-:Y:S01]  /*02b0*/  @P6 FMUL R4, R4, 0.25 ;  /* 0x3e80000004046820 */ /* 0x000fe20000400000 */
[----:B------:R-:W-:Y:S01]  /*02c0*/  FSETP.GT.AND P6, PT, |R7|, 8.50705917302346158658e+37, PT ;  /* 0x7e8000000700780b */ /* 0x000fe20003fc4200 */
[----:B------:R-:W-:Y:S01]  /*02d0*/  @P2 FMUL R5, R5, 0.25 ;  /* 0x3e80000005052820 */ /* 0x000fe20000400000 */
[----:B------:R-:W-:Y:S01]  /*02e0*/  FSEL R8, R10, 0.75, P2 ;  /* 0x3f4000000a087808 */ /* 0x000fe20001000000 */
[----:B------:R-:W-:Y:S01]  /*02f0*/  @P4 FMUL R6, R6, 0.25 ;  /* 0x3e80000006064820 */ /* 0x000fe20000400000 */
[----:B------:R-:W-:Y:S01]  /*0300*/  FSETP.GEU.AND P2, PT, |R7|, 1.175494350822287508e-38, PT ;  /* 0x008000000700780b */ /* 0x000fe20003f4e200 */
[----:B------:R-:W-:Y:S01]  /*0310*/  @!P3 FMUL R5, R5, 16777216 ;  /* 0x4b8000000505b820 */ /* 0x000fe20000400000 */
[----:B------:R-:W-:Y:S01]  /*0320*/  FSEL R9, R10, 0.75, P4 ;  /* 0x3f4000000a097808 */ /* 0x000fe20002000000 */
[----:B------:R-:W-:Y:S01]  /*0330*/  @!P1 FMUL R4, R4, 16777216 ;  /* 0x4b80000004049820 */ /* 0x000fe20000400000 */
[----:B------:R-:W-:Y:S01]  /*0340*/  @!P1 FMUL R3, R3, 16777216 ;  /* 0x4b80000003039820 */ /* 0x000fe20000400000 */
[----:B------:R-:W-:Y:S01]  /*0350*/  @!P5 FMUL R6, R6, 16777216 ;  /* 0x4b8000000606d820 */ /* 0x000fe20000400000 */
[----:B------:R-:W-:Y:S01]  /*0360*/  @!P3 FMUL R8, R8, 16777216 ;  /* 0x4b8000000808b820 */ /* 0x000fe20000400000 */
[----:B------:R1:W2:Y:S01]  /*0370*/  MUFU.RCP R2, R4 ;  /* 0x0000000400027308 */ /* 0x0002a20000001000 */
[----:B------:R-:W-:Y:S01]  /*0380*/  @!P5 FMUL R9, R9, 16777216 ;  /* 0x4b8000000909d820 */ /* 0x000fe20000400000 */
[----:B------:R-:W-:-:S04]  /*0390*/  @P6 FMUL R7, R7, 0.25 ;  /* 0x3e80000007076820 */ /* 0x000fc80000400000 */
[----:B------:R-:W-:Y:S02]  /*03a0*/  @!P2 FMUL R7, R7, 16777216 ;  /* 0x4b8000000707a820 */ /* 0x000fe40000400000 */
[----:B------:R-:W3:Y:S01]  /*03b0*/  MUFU.RCP R5, R5 ;  /* 0x0000000500057308 */ /* 0x000ee20000001000 */
[----:B-1----:R-:W-:-:S05]  /*03c0*/  FSEL R4, R10, 0.75, P6 ;  /* 0x3f4000000a047808 */ /* 0x002fca0003000000 */
[----:B------:R-:W-:Y:S01]  /*03d0*/  @!P2 FMUL R4, R4, 16777216 ;  /* 0x4b8000000404a820 */ /* 0x000fe20000400000 */
[----:B--2---:R-:W-:Y:S01]  /*03e0*/  FMUL R2, R2, R3 ;  /* 0x0000000302027220 */ /* 0x004fe20000400000 */
[----:B------:R-:W1:Y:S04]  /*03f0*/  MUFU.RCP R6, R6 ;  /* 0x0000000600067308 */ /* 0x000e680000001000 */
[----:B------:R-:W-:Y:S01]  /*0400*/  FSETP.GEU.AND P1, PT, R2, 1.175494350822287508e-38, PT ;  /* 0x008000000200780b */ /* 0x000fe20003f2e000 */
[----:B---3--:R-:W-:-:S03]  /*0410*/  FMUL R3, R5, R8 ;  /* 0x0000000805037220 */ /* 0x008fc60000400000 */
[----:B------:R-:W2:Y:S02]  /*0420*/  MUFU.RCP R7, R7 ;  /* 0x0000000700077308 */ /* 0x000ea40000001000 */
[----:B------:R-:W-:Y:S01]  /*0430*/  FSETP.GEU.AND P2, PT, R3, 1.175494350822287508e-38, PT ;  /* 0x008000000300780b */ /* 0x000fe20003f4e000 */
[----:B-1----:R-:W-:-:S03]  /*0440*/  FMUL R5, R6, R9 ;  /* 0x0000000906057220 */ /* 0x002fc60000400000 */
[----:B------:R-:W-:-:S03]  /*0450*/  FSEL R9, RZ, -23, P2 ;  /* 0xc1b80000ff097808 */ /* 0x000fc60001000000 */
[----:B------:R-:W-:Y:S01]  /*0460*/  @!P1 FMUL R2, R2, 8388608 ;  /* 0x4b00000002029820 */ /* 0x000fe20000400000 */
[----:B------:R-:W-:Y:S02]  /*0470*/  FSEL R6, RZ, -23, P1 ;  /* 0xc1b80000ff067808 */ /* 0x000fe40000800000 */
[----:B------:R-:W-:Y:S01]  /*0480*/  FSETP.GEU.AND P3, PT, R5, 1.175494350822287508e-38, PT ;  /* 0x008000000500780b */ /* 0x000fe20003f6e000 */
[----:B--2---:R-:W-:Y:S01]  /*0490*/  FMUL R4, R7, R4 ;  /* 0x0000000407047220 */ /* 0x004fe20000400000 */
[----:B------:R-:W-:Y:S01]  /*04a0*/  IADD3 R7, R2, -0x3f2aaaab, RZ ;  /* 0xc0d5555502077810 */ /* 0x000fe20007ffe0ff */
[----:B------:R-:W-:Y:S01]  /*04b0*/  @!P2 FMUL R3, R3, 8388608 ;  /* 0x4b0000000303a820 */ /* 0x000fe20000400000 */
[----:B------:R-:W-:Y:S02]  /*04c0*/  FSEL R12, RZ, -23, P3 ;  /* 0xc1b80000ff0c7808 */ /* 0x000fe40001800000 */
[----:B------:R-:W-:Y:S02]  /*04d0*/  FSETP.GEU.AND P4, PT, R4, 1.175494350822287508e-38, PT ;  /* 0x008000000400780b */ /* 0x000fe40003f8e000 */
[----:B------:R-:W-:-:S02]  /*04e0*/  IADD3 R8, R3, -0x3f2aaaab, RZ ;  /* 0xc0d5555503087810 */ /* 0x000fc40007ffe0ff */
[----:B------:R-:W-:-:S03]  /*04f0*/  LOP3.LUT R11, R7, 0xff800000, RZ, 0xc0, !PT ;  /* 0xff800000070b7812 */ /* 0x000fc600078ec0ff */
[----:B------:R-:W-:Y:S01]  /*0500*/  @!P3 FMUL R5, R5, 8388608 ;  /* 0x4b0000000505b820 */ /* 0x000fe20000400000 */
[----:B------:R-:W-:Y:S02]  /*0510*/  LOP3.LUT R10, R8, 0xff800000, RZ, 0xc0, !PT ;  /* 0xff800000080a7812 */ /* 0x000fe400078ec0ff */
[----:B------:R-:W-:Y:S02]  /*0520*/  I2FP.F32.S32 R7, R11 ;  /* 0x0000000b00077245 */ /* 0x000fe40000201400 */
[----:B------:R-:W-:Y:S02]  /*0530*/  IADD3 R13, R5, -0x3f2aaaab, RZ ;  /* 0xc0d55555050d7810 */ /* 0x000fe40007ffe0ff */
[----:B------:R-:W-:Y:S01]  /*0540*/  I2FP.F32.S32 R8, R10 ;  /* 0x0000000a00087245 */ /* 0x000fe20000201400 */
[----:B------:R-:W-:Y:S01]  /*0550*/  @!P4 FMUL R4, R4, 8388608 ;  /* 0x4b0000000404c820 */ /* 0x000fe20000400000 */
[----:B------:R-:W-:Y:S01]  /*0560*/  LOP3.LUT R16, R13, 0xff800000, RZ, 0xc0, !PT ;  /* 0xff8000000d107812 */ /* 0x000fe200078ec0ff */
[----:B------:R-:W-:Y:S01]  /*0570*/  FFMA.FTZ R6, R7, 1.1920928955078125e-07, R6 ;  /* 0x3400000007067823 */ /* 0x000fe20000010006 */
[----:B------:R-:W-:Y:S01]  /*0580*/  FSEL R15, RZ, -23, P4 ;  /* 0xc1b80000ff0f7808 */ /* 0x000fe20002000000 */
[----:B------:R-:W-:Y:S01]  /*0590*/  FFMA.FTZ R9, R8, 1.1920928955078125e-07, R9 ;  /* 0x3400000008097823 */ /* 0x000fe20000010009 */
[----:B------:R-:W-:-:S02]  /*05a0*/  IADD3 R17, R4, -0x3f2aaaab, RZ ;  /* 0xc0d5555504117810 */ /* 0x000fc40007ffe0ff */
[----:B------:R-:W-:Y:S02]  /*05b0*/  I2FP.F32.S32 R13, R16 ;  /* 0x00000010000d7245 */ /* 0x000fe40000201400 */
[----:B------:R-:W-:Y:S02]  /*05c0*/  LOP3.LUT R17, R17, 0xff800000, RZ, 0xc0, !PT ;  /* 0xff80000011117812 */ /* 0x000fe400078ec0ff */
[----:B------:R-:W-:Y:S01]  /*05d0*/  ISETP.GE.U32.AND P4, PT, R2, 0x7f800000, PT ;  /* 0x7f8000000200780c */ /* 0x000fe20003f86070 */
[----:B------:R-:W-:Y:S01]  /*05e0*/  FFMA.FTZ R8, R13, 1.1920928955078125e-07, R12 ;  /* 0x340000000d087823 */ /* 0x000fe2000001000c */
[----:B------:R-:W-:Y:S02]  /*05f0*/  IADD3 R13, R2, -R11, RZ ;  /* 0x8000000b020d7210 */ /* 0x000fe40007ffe0ff */
[----:B------:R-:W-:Y:S02]  /*0600*/  IADD3 R12, R3, -R10, RZ ;  /* 0x8000000a030c7210 */ /* 0x000fe40007ffe0ff */
[----:B------:R-:W-:Y:S01]  /*0610*/  IADD3 R11, R5, -R16, RZ ;  /* 0x80000010050b7210 */ /* 0x000fe20007ffe0ff */
[----:B------:R-:W-:Y:S01]  /*0620*/  FADD R13, R13, -1 ;  /* 0xbf8000000d0d7421 */ /* 0x000fe20000000000 */
[----:B------:R-:W-:Y:S01]  /*0630*/  IADD3 R10, R4, -R17, RZ ;  /* 0x80000011040a7210 */ /* 0x000fe20007ffe0ff */
[----:B------:R-:W-:Y:S01]  /*0640*/  FADD R12, R12, -1 ;  /* 0xbf8000000c0c7421 */ /* 0x000fe20000000000 */
[----:B------:R-:W-:Y:S01]  /*0650*/  I2FP.F32.S32 R18, R17 ;  /* 0x0000001100127245 */ /* 0x000fe20000201400 */
[----:B------:R-:W-:Y:S01]  /*0660*/  FADD R11, R11, -1 ;  /* 0xbf8000000b0b7421 */ /* 0x000fe20000000000 */
[-C--:B------:R-:W-:Y:S01]  /*0670*/  FFMA.FTZ R16, R13, -R19.reuse, 0.14084610342979431152 ;  /* 0x3e1039f60d107423 */ /* 0x080fe20000010813 */
[----:B------:R-:W-:Y:S01]  /*0680*/  FADD R10, R10, -1 ;  /* 0xbf8000000a0a7421 */ /* 0x000fe20000000000 */
[----:B------:R-:W-:Y:S01]  /*0690*/  ISETP.GE.U32.AND P5, PT, R3, 0x7f800000, PT ;  /* 0x7f8000000300780c */ /* 0x000fe20003fa6070 */
[----:B------:R-:W-:Y:S01]  /*06a0*/  FFMA.FTZ R7, R18, 1.1920928955078125e-07, R15 ;  /* 0x3400000012077823 */ /* 0x000fe2000001000f */
[-C--:B------:R-:W-:Y:S01]  /*06b0*/  FFMA.FTZ R18, R11, -R19.reuse, 0.14084610342979431152 ;  /* 0x3e1039f60b127423 */ /* 0x080fe20000010813 */
[-C--:B------:R-:W-:Y:S01]  /*06c0*/  FFMA.FTZ R17, R10, -R19.reuse, 0.14084610342979431152 ;  /* 0x3e1039f60a117423 */ /* 0x080fe20000010813 */
[----:B------:R-:W-:Y:S01]  /*06d0*/  FFMA.FTZ R15, R12, -R19, 0.14084610342979431152 ;  /* 0x3e1039f60c0f7423 */ /* 0x000fe20000010813 */
[----:B------:R-:W-:Y:S01]  /*06e0*/  FFMA.FTZ R16, R13, R16, -0.12148627638816833496 ;  /* 0xbdf8cdcc0d107423 */ /* 0x000fe20000010010 */
[----:B------:R-:W-:Y:S01]  /*06f0*/  FFMA.FTZ R18, R11, R18, -0.12148627638816833496 ;  /* 0xbdf8cdcc0b127423 */ /* 0x000fe20000010012 */
[----:B------:R-:W-:Y:S01]  /*0700*/  FFMA.FTZ R17, R10, R17, -0.12148627638816833496 ;  /* 0xbdf8cdcc0a117423 */ /* 0x000fe20000010011 */
[----:B------:R-:W-:Y:S01]  /*0710*/  FFMA.FTZ R15, R12, R15, -0.12148627638816833496 ;  /* 0xbdf8cdcc0c0f7423 */ /* 0x000fe2000001000f */
[----:B------:R-:W-:Y:S01]  /*0720*/  FFMA.FTZ R16, R13, R16, 0.13980610668659210205 ;  /* 0x3e0f29550d107423 */ /* 0x000fe20000010010 */
[----:B------:R-:W-:Y:S01]  /*0730*/  FFMA.FTZ R18, R11, R18, 0.13980610668659210205 ;  /* 0x3e0f29550b127423 */ /* 0x000fe20000010012 */
[----:B------:R-:W-:Y:S01]  /*0740*/  FFMA.FTZ R17, R10, R17, 0.13980610668659210205 ;  /* 0x3e0f29550a117423 */ /* 0x000fe20000010011 */
[----:B------:R-:W-:Y:S01]  /*0750*/  FFMA.FTZ R15, R12, R15, 0.13980610668659210205 ;  /* 0x3e0f29550c0f7423 */ /* 0x000fe2000001000f */
[----:B------:R-:W-:Y:S01]  /*0760*/  FFMA.FTZ R16, R13, R16, -0.16684235632419586182 ;  /* 0xbe2ad8b90d107423 */ /* 0x000fe20000010010 */
[----:B------:R-:W-:Y:S01]  /*0770*/  FFMA.FTZ R18, R11, R18, -0.16684235632419586182 ;  /* 0xbe2ad8b90b127423 */ /* 0x000fe20000010012 */
[----:B------:R-:W-:Y:S01]  /*0780*/  FFMA.FTZ R17, R10, R17, -0.16684235632419586182 ;  /* 0xbe2ad8b90a117423 */ /* 0x000fe20000010011 */
[----:B------:R-:W-:Y:S01]  /*0790*/  FFMA.FTZ R15, R12, R15, -0.16684235632419586182 ;  /* 0xbe2ad8b90c0f7423 */ /* 0x000fe2000001000f */
[----:B------:R-:W-:Y:S01]  /*07a0*/  FFMA.FTZ R16, R13, R16, 0.20012299716472625732 ;  /* 0x3e4ced0b0d107423 */ /* 0x000fe20000010010 */
[----:B------:R-:W-:Y:S01]  /*07b0*/  FFMA.FTZ R18, R11, R18, 0.20012299716472625732 ;  /* 0x3e4ced0b0b127423 */ /* 0x000fe20000010012 */
[----:B------:R-:W-:Y:S01]  /*07c0*/  FFMA.FTZ R17, R10, R17, 0.20012299716472625732 ;  /* 0x3e4ced0b0a117423 */ /* 0x000fe20000010011 */
[----:B------:R-:W-:Y:S01]  /*07d0*/  FFMA.FTZ R15, R12, R15, 0.20012299716472625732 ;  /* 0x3e4ced0b0c0f7423 */ /* 0x000fe2000001000f */
[----:B------:R-:W-:Y:S01]  /*07e0*/  FFMA.FTZ R16, R13, R16, -0.24999669194221496582 ;  /* 0xbe7fff220d107423 */ /* 0x000fe20000010010 */
[----:B------:R-:W-:Y:S01]  /*07f0*/  FFMA.FTZ R18, R11, R18, -0.24999669194221496582 ;  /* 0xbe7fff220b127423 */ /* 0x000fe20000010012 */
[----:B------:R-:W-:Y:S01]  /*0800*/  FFMA.FTZ R17, R10, R17, -0.24999669194221496582 ;  /* 0xbe7fff220a117423 */ /* 0x000fe20000010011 */
[----:B------:R-:W-:Y:S01]  /*0810*/  FFMA.FTZ R15, R12, R15, -0.24999669194221496582 ;  /* 0xbe7fff220c0f7423 */ /* 0x000fe2000001000f */
[----:B------:R-:W-:Y:S01]  /*0820*/  FFMA.FTZ R16, R13, R16, 0.33333182334899902344 ;  /* 0x3eaaaa780d107423 */ /* 0x000fe20000010010 */
[----:B------:R-:W-:Y:S01]  /*0830*/  FFMA.FTZ R18, R11, R18, 0.33333182334899902344 ;  /* 0x3eaaaa780b127423 */ /* 0x000fe20000010012 */
[----:B------:R-:W-:Y:S01]  /*0840*/  FFMA.FTZ R17, R10, R17, 0.33333182334899902344 ;  /* 0x3eaaaa780a117423 */ /* 0x000fe20000010011 */
[----:B------:R-:W-:Y:S01]  /*0850*/  FFMA.FTZ R15, R12, R15, 0.33333182334899902344 ;  /* 0x3eaaaa780c0f7423 */ /* 0x000fe2000001000f */
[----:B------:R-:W-:Y:S01]  /*0860*/  ISETP.GE.U32.AND P2, PT, R5, 0x7f800000, PT ;  /* 0x7f8000000500780c */ /* 0x000fe20003f46070 */
[----:B------:R-:W-:Y:S01]  /*0870*/  FFMA.FTZ R18, R11, R18, -0.5 ;  /* 0xbf0000000b127423 */ /* 0x000fe20000010012 */
[----:B------:R-:W-:Y:S01]  /*0880*/  FFMA.FTZ R17, R10, R17, -0.5 ;  /* 0xbf0000000a117423 */ /* 0x000fe20000010011 */
[----:B------:R-:W-:Y:S01]  /*0890*/  FFMA.FTZ R15, R12, R15, -0.5 ;  /* 0xbf0000000c0f7423 */ /* 0x000fe2000001000f */
[----:B------:R-:W-:Y:S01]  /*08a0*/  FFMA.FTZ R16, R13, R16, -0.5 ;  /* 0xbf0000000d107423 */ /* 0x000fe20000010010 */
[C---:B------:R-:W-:Y:S01]  /*08b0*/  FMUL R18, R11.reuse, R18 ;  /* 0x000000120b127220 */ /* 0x040fe20000400000 */
[----:B------:R-:W-:Y:S01]  /*08c0*/  FMUL R17, R10, R17 ;  /* 0x000000110a117220 */ /* 0x000fe20000400000 */
[----:B------:R-:W-:Y:S01]  /*08d0*/  FMUL R15, R12, R15 ;  /* 0x0000000f0c0f7220 */ /* 0x000fe20000400000 */
[----:B------:R-:W-:Y:S01]  /*08e0*/  ISETP.GE.U32.AND P1, PT, R4, 0x7f800000, PT ;  /* 0x7f8000000400780c */ /* 0x000fe20003f26070 */
[----:B------:R-:W-:Y:S01]  /*08f0*/  FFMA.FTZ R11, R11, R18, R11 ;  /* 0x000000120b0b7223 */ /* 0x000fe2000001000b */
[----:B------:R-:W-:Y:S01]  /*0900*/  FFMA.FTZ R10, R10, R17, R10 ;  /* 0x000000110a0a7223 */ /* 0x000fe2000001000a */
[----:B------:R-:W-:Y:S01]  /*0910*/  FMUL R16, R13, R16 ;  /* 0x000000100d107220 */ /* 0x000fe20000400000 */
[----:B------:R-:W-:Y:S01]  /*0920*/  FFMA.FTZ R12, R12, R15, R12 ;  /* 0x0000000f0c0c7223 */ /* 0x000fe2000001000c */
[----:B------:R-:W-:Y:S01]  /*0930*/  FFMA.FTZ R8, R8, 0.69314718246459960938, R11 ;  /* 0x3f31721808087823 */ /* 0x000fe2000001000b */
[----:B------:R-:W-:Y:S01]  /*0940*/  FFMA.FTZ R7, R7, 0.69314718246459960938, R10 ;  /* 0x3f31721807077823 */ /* 0x000fe2000001000a */
[----:B------:R-:W-:Y:S01]  /*0950*/  FFMA.FTZ R13, R13, R16, R13 ;  /* 0x000000100d0d7223 */ /* 0x000fe2000001000d */
[----:B------:R-:W-:Y:S01]  /*0960*/  @P4 MOV R11, 0x7f800000 ;  /* 0x7f800000000b4802 */ /* 0x000fe20000000f00 */
[----:B------:R-:W-:Y:S01]  /*0970*/  FFMA.FTZ R9, R9, 0.69314718246459960938, R12 ;  /* 0x3f31721809097823 */ /* 0x000fe2000001000c */
[----:B------:R-:W-:Y:S01]  /*0980*/  @P5 MOV R10, 0x7f800000 ;  /* 0x7f800000000a5802 */ /* 0x000fe20000000f00 */
[----:B------:R-:W-:Y:S01]  /*0990*/  FFMA.FTZ R6, R6, 0.69314718246459960938, R13 ;  /* 0x3f31721806067823 */ /* 0x000fe2000001000d */
[----:B------:R-:W-:Y:S01]  /*09a0*/  @P2 MOV R12, 0x7f800000 ;  /* 0x7f800000000c2802 */ /* 0x000fe20000000f00 */
[C---:B------:R-:W-:Y:S01]  /*09b0*/  @P4 FFMA.FTZ R6, R2.reuse, R11, +INF ;  /* 0x7f80000002064423 */ /* 0x040fe2000001000b */
[----:B------:R-:W-:Y:S01]  /*09c0*/  FSETP.NEU.AND P3, PT, R2, RZ, PT ;  /* 0x000000ff0200720b */ /* 0x000fe20003f6d000 */
[C---:B------:R-:W-:Y:S01]  /*09d0*/  @P5 FFMA.FTZ R9, R3.reuse, R10, +INF ;  /* 0x7f80000003095423 */ /* 0x040fe2000001000a */
[----:B------:R-:W-:Y:S01]  /*09e0*/  FSETP.NEU.AND P6, PT, R3, RZ, PT ;  /* 0x000000ff0300720b */ /* 0x000fe20003fcd000 */
[----:B------:R-:W-:Y:S01]  /*09f0*/  @P2 FFMA.FTZ R8, R5, R12, +INF ;  /* 0x7f80000005082423 */ /* 0x000fe2000001000c */
[----:B------:R-:W-:-:S02]  /*0a00*/  @P1 MOV R3, 0x7f800000 ;  /* 0x7f80000000031802 */ /* 0x000fc40000000f00 */
[----:B------:R-:W-:Y:S02]  /*0a10*/  FSETP.NEU.AND P4, PT, R5, RZ, PT ;  /* 0x000000ff0500720b */ /* 0x000fe40003f8d000 */
[----:B------:R-:W-:Y:S01]  /*0a20*/  FSEL R6, R6, -INF , P3 ;  /* 0xff80000006067808 */ /* 0x000fe20001800000 */
[C---:B------:R-:W-:Y:S01]  /*0a30*/  @P1 FFMA.FTZ R7, R4.reuse, R3, +INF ;  /* 0x7f80000004071423 */ /* 0x040fe20000010003 */
[----:B------:R-:W-:Y:S02]  /*0a40*/  FSEL R9, R9, -INF , P6 ;  /* 0xff80000009097808 */ /* 0x000fe40003000000 */
[----:B------:R-:W-:Y:S02]  /*0a50*/  FSETP.NEU.AND P2, PT, R4, RZ, PT ;  /* 0x000000ff0400720b */ /* 0x000fe40003f4d000 */
[----:B------:R-:W-:Y:S01]  /*0a60*/  FSEL R8, R8, -INF , P4 ;  /* 0xff80000008087808 */ /* 0x000fe20002000000 */
[----:B------:R-:W-:Y:S01]  /*0a70*/  FADD R9, R9, R6 ;  /* 0x0000000609097221 */ /* 0x000fe20000000000 */
[----:B------:R-:W-:-:S02]  /*0a80*/  FSEL R7, R7, -INF , P2 ;  /* 0xff80000007077808 */ /* 0x000fc40001000000 */
[----:B------:R-:W-:Y:S01]  /*0a90*/  ISETP.GE.AND P1, PT, R14, 0x2, PT ;  /* 0x000000020e00780c */ /* 0x000fe20003f26270 */
[----:B------:R-:W-:-:S04]  /*0aa0*/  FADD R8, R8, R9 ;  /* 0x0000000908087221 */ /* 0x000fc80000000000 */
[----:B------:R-:W-:-:S05]  /*0ab0*/  FADD R7, R7, R8 ;  /* 0x0000000807077221 */ /* 0x000fca0000000000 */
[----:B------:R-:W-:Y:S02]  /*0ac0*/  FSEL R7, R7, RZ, P0 ;  /* 0x000000ff07077208 */ /* 0x000fe40000000000 */
[----:B------:R-:W-:-:S03]  /*0ad0*/  LOP3.LUT P0, RZ, R14, 0x1f, RZ, 0xc0, !PT ;  /* 0x0000001f0eff7812 */ /* 0x000fc6000780c0ff */
[----:B------:R-:W1:Y:S02]  /*0ae0*/  SHFL.BFLY PT, R2, R7, 0x10, 0x1f ;  /* 0x0e001f0007027f89 */ /* 0x000e6400000e0000 */
[----:B-1----:R-:W-:-:S05]  /*0af0*/  FADD R2, R7, R2 ;  /* 0x0000000207027221 */ /* 0x002fca0000000000 */
[----:B------:R-:W1:Y:S02]  /*0b00*/  SHFL.BFLY PT, R3, R2, 0x8, 0x1f ;  /* 0x0d001f0002037f89 */ /* 0x000e6400000e0000 */
[----:B-1----:R-:W-:Y:S01]  /*0b10*/  FADD R3, R2, R3 ;  /* 0x0000000302037221 */ /* 0x002fe20000000000 */
[----:B------:R-:W-:-:S04]  /*0b20*/  SHF.R.U32.HI R2, RZ, 0x3, R14 ;  /* 0x00000003ff027819 */ /* 0x000fc8000001160e */
[----:B------:R-:W1:Y:S01]  /*0b30*/  SHFL.BFLY PT, R4, R3, 0x4, 0x1f ;  /* 0x0c801f0003047f89 */ /* 0x000e6200000e0000 */
[----:B------:R-:W-:Y:S01]  /*0b40*/  LOP3.LUT R2, R2, 0x4, RZ, 0xc0, !PT ;  /* 0x0000000402027812 */ /* 0x000fe200078ec0ff */
[----:B-1----:R-:W-:Y:S01]  /*0b50*/  FADD R4, R3, R4 ;  /* 0x0000000403047221 */ /* 0x002fe20000000000 */
[----:B------:R-:W-:-:S04]  /*0b60*/  LEA R3, R14, UR4, 0x2 ;  /* 0x000000040e037c11 */ /* 0x000fc8000f8e10ff */
[----:B------:R-:W1:Y:S02]  /*0b70*/  SHFL.BFLY PT, R5, R4, 0x2, 0x1f ;  /* 0x0c401f0004057f89 */ /* 0x000e6400000e0000 */
[----:B-1----:R-:W-:Y:S01]  /*0b80*/  FADD R5, R4, R5 ;  /* 0x0000000504057221 */ /* 0x002fe20000000000 */
[----:B------:R-:W-:-:S04]  /*0b90*/  LOP3.LUT R4, R14, 0x1, RZ, 0xc0, !PT ;  /* 0x000000010e047812 */ /* 0x000fc800078ec0ff */
[----:B------:R-:W1:Y:S02]  /*0ba0*/  SHFL.BFLY PT, R6, R5, 0x1, 0x1f ;  /* 0x0c201f0005067f89 */ /* 0x000e6400000e0000 */
[----:B-1----:R-:W-:-:S05]  /*0bb0*/  FADD R7, R5, R6 ;  /* 0x0000000605077221 */ /* 0x002fca0000000000 */
[----:B------:R-:W-:Y:S01]  /*0bc0*/  @!P0 STS [R2+UR4], R7 ;  /* 0x0000000702008988 */ /* 0x000fe20008000804 */
[----:B------:R-:W-:Y:S01]  /*0bd0*/  BAR.SYNC.DEFER_BLOCKING 0x0 ;  /* 0x0000000000007b1d */ /* 0x000fe20000010000 */
[----:B------:R-:W-:-:S04]  /*0be0*/  ISETP.NE.U32.AND P0, PT, R4, 0x1, PT ;  /* 0x000000010400780c */ /* 0x000fc80003f05070 */
[C---:B------:R-:W-:Y:S01]  /*0bf0*/  ISETP.LT.AND P0, PT, R14.reuse, 0x2, P0 ;  /* 0x000000020e00780c */ /* 0x040fe20000701270 */
[----:B------:R-:W1:Y:S01]  /*0c00*/  @!P1 LDS R0, [R3] ;  /* 0x0000000003009984 */ /* 0x000e620000000800 */
[----:B------:R-:W-:-:S03]  /*0c10*/  LOP3.LUT P1, RZ, R14, 0x3f, RZ, 0xc0, !PT ;  /* 0x0000003f0eff7812 */ /* 0x000fc6000782c0ff */
[----:B-1----:R-:W1:Y:S02]  /*0c20*/  SHFL.BFLY PT, R5, R0, 0x1, 0x1f ;  /* 0x0c201f0000057f89 */ /* 0x002e6400000e0000 */
[----:B-1----:R-:W-:-:S06]  /*0c30*/  FADD R4, R0, R5 ;  /* 0x0000000500047221 */ /* 0x002fcc0000000000 */
[----:B------:R1:W-:Y:S01]  /*0c40*/  @P0 STS [R3], R4 ;  /* 0x0000000403000388 */ /* 0x0003e20000000800 */
[----:B------:R-:W-:Y:S06]  /*0c50*/  BAR.SYNC.DEFER_BLOCKING 0x0 ;  /* 0x0000000000007b1d */ /* 0x000fec0000010000 */
[----:B-1----:R-:W-:Y:S05]  /*0c60*/  @P1 EXIT ;  /* 0x000000000000194d */ /* 0x002fea0003800000 */
[----:B------:R-:W0:Y:S01]  /*0c70*/  LDS R5, [UR4] ;  /* 0x00000004ff057984 */ /* 0x000e220008000800 */
[----:B------:R-:W0:Y:S03]  /*0c80*/  LDC.64 R2, c[0x0][0x218] ;  /* 0x00008600ff027b82 */ /* 0x000e260000000a00 */
[----:B0-----:R-:W-:Y:S01]  /*0c90*/  STG.E desc[UR6][R2.64], R5 ;  /* 0x0000000502007986 */ /* 0x001fe2000c101906 */
[----:B------:R-:W-:Y:S05]  /*0ca0*/  EXIT ;  /* 0x000000000000794d */ /* 0x000fea0003800000 */
.L_x_0:
[----:B------:R-:W-:-:S00]  /*0cb0*/  BRA `(.L_x_0) ;  /* 0xfffffffc00fc7947 */ /* 0x000fc0000383ffff */
[----:B------:R-:W-:-:S00]  /*0cc0*/  NOP ;  /* 0x0000000000007918 */ /* 0x000fc00000000000 */
        /* <DEDUP_REMOVED lines=11> */
.L_x_1:


//--------------------- .nv.global.init           --------------------------
	.section	.nv.global.init,"aw",@progbits
.nv.global.init:
	.type		_$_str,@object
	.size		_$_str,(.L_0 - _$_str)
_$_str:
        /*0000*/ 	.byte	0x5f, 0x5f, 0x43, 0x55, 0x44, 0x41, 0x5f, 0x46, 0x54, 0x5a, 0x00
.L_0:


//--------------------- .nv.shared.triton_per_fused_sum_0 --------------------------
	.section	.nv.shared.triton_per_fused_sum_0,"aw",@nobits
	.sectionflags	@""
	.align	16
	.zero		1024


//--------------------- .nv.constant0.triton_per_fused_sum_0 --------------------------
	.section	.nv.constant0.triton_per_fused_sum_0,"a",@progbits
	.sectionflags	@""
	.align	4
.nv.constant0.triton_per_fused_sum_0:
	.zero		548
